//
// Generated by NVIDIA NVVM Compiler
//
// Compiler Build ID: CL-36424714
// Cuda compilation tools, release 13.0, V13.0.88
// Based on NVVM 20.0.0
//

.version 9.0
.target sm_100
.address_size 64

	// .globl	_Z14koggeStoneScanPii
.extern .func  (.param .b32 func_retval0) vprintf
(
	.param .b64 vprintf_param_0,
	.param .b64 vprintf_param_1
)
;
.global .align 1 .b8 $str[20] = {83, 116, 101, 112, 32, 37, 100, 58, 32, 83, 116, 114, 105, 100, 101, 32, 37, 100, 10};
.global .align 1 .b8 $str$1[6] = {65, 32, 61, 32, 91};
.global .align 1 .b8 $str$2[4] = {93, 10, 10};
.global .align 1 .b8 $str$3[2] = {32};
.global .align 1 .b8 $str$4[5] = {37, 100, 37, 115};

.visible .entry _Z14koggeStoneScanPii(
	.param .u64 .ptr .align 1 _Z14koggeStoneScanPii_param_0,
	.param .u32 _Z14koggeStoneScanPii_param_1
)
{
	.local .align 16 .b8 	__local_depot0[16];
	.reg .b64 	%SP;
	.reg .b64 	%SPL;
	.reg .pred 	%p<46>;
	.reg .b32 	%r<161>;
	.reg .b64 	%rd<97>;

	mov.u64 	%SPL, __local_depot0;
	cvta.local.u64 	%SP, %SPL;
	ld.param.u64 	%rd4, [_Z14koggeStoneScanPii_param_0];
	ld.param.u32 	%r18, [_Z14koggeStoneScanPii_param_1];
	cvta.to.global.u64 	%rd1, %rd4;
	mov.u32 	%r1, %tid.x;
	setp.lt.s32 	%p1, %r18, 2;
	@%p1 bra 	$L__BB0_21;
	add.s32 	%r2, %r18, -1;
	and.b32  	%r3, %r18, 15;
	and.b32  	%r4, %r18, 7;
	mov.b32 	%r155, 1;
	add.u64 	%rd9, %SP, 0;
	mov.u64 	%rd11, $str;
	mov.u64 	%rd13, $str$1;
	mov.u64 	%rd73, $str$3;
	mov.u64 	%rd75, $str$2;
$L__BB0_2:
	setp.lt.u32 	%p2, %r1, %r155;
	mov.b32 	%r156, 0;
	@%p2 bra 	$L__BB0_4;
	sub.s32 	%r21, %r1, %r155;
	mul.wide.u32 	%rd5, %r21, 4;
	add.s64 	%rd6, %rd1, %rd5;
	ld.global.u32 	%r156, [%rd6];
$L__BB0_4:
	setp.lt.u32 	%p3, %r1, %r155;
	bar.sync 	0;
	@%p3 bra 	$L__BB0_6;
	mul.wide.u32 	%rd7, %r1, 4;
	add.s64 	%rd8, %rd1, %rd7;
	ld.global.u32 	%r22, [%rd8];
	add.s32 	%r23, %r22, %r156;
	st.global.u32 	[%rd8], %r23;
$L__BB0_6:
	setp.ne.s32 	%p4, %r1, 0;
	bar.sync 	0;
	@%p4 bra 	$L__BB0_20;
	setp.lt.u32 	%p5, %r18, 16;
	brev.b32 	%r25, %r155;
	bfind.shiftamt.u32 	%r26, %r25;
	add.s32 	%r27, %r26, 1;
	cvta.to.local.u64 	%rd10, %rd9;
	st.local.v2.u32 	[%rd10], {%r27, %r155};
	cvta.global.u64 	%rd12, %rd11;
	{ // callseq 0, 0
	.param .b64 param0;
	st.param.b64 	[param0], %rd12;
	.param .b64 param1;
	st.param.b64 	[param1], %rd9;
	.param .b32 retval0;
	call.uni (retval0), 
	vprintf, 
	(
	param0, 
	param1
	);
	ld.param.b32 	%r28, [retval0];
	} // callseq 0
	cvta.global.u64 	%rd14, %rd13;
	{ // callseq 1, 0
	.param .b64 param0;
	st.param.b64 	[param0], %rd14;
	.param .b64 param1;
	st.param.b64 	[param1], 0;
	.param .b32 retval0;
	call.uni (retval0), 
	vprintf, 
	(
	param0, 
	param1
	);
	ld.param.b32 	%r30, [retval0];
	} // callseq 1
	mov.b32 	%r159, 0;
	@%p5 bra 	$L__BB0_10;
	mov.b32 	%r157, 0;
$L__BB0_9:
	.pragma "nounroll";
	mul.wide.u32 	%rd15, %r157, 4;
	add.s64 	%rd16, %rd1, %rd15;
	ld.global.u32 	%r33, [%rd16];
	setp.eq.s32 	%p6, %r157, %r2;
	mov.u64 	%rd17, $str$3;
	cvta.global.u64 	%rd18, %rd17;
	mov.u64 	%rd19, $str$2;
	cvta.global.u64 	%rd20, %rd19;
	selp.b64 	%rd21, %rd20, %rd18, %p6;
	add.u64 	%rd22, %SP, 0;
	add.u64 	%rd23, %SPL, 0;
	st.local.u32 	[%rd23], %r33;
	st.local.u64 	[%rd23+8], %rd21;
	mov.u64 	%rd24, $str$4;
	cvta.global.u64 	%rd25, %rd24;
	{ // callseq 2, 0
	.param .b64 param0;
	st.param.b64 	[param0], %rd25;
	.param .b64 param1;
	st.param.b64 	[param1], %rd22;
	.param .b32 retval0;
	call.uni (retval0), 
	vprintf, 
	(
	param0, 
	param1
	);
	ld.param.b32 	%r34, [retval0];
	} // callseq 2
	ld.global.u32 	%r36, [%rd16+4];
	add.s32 	%r37, %r18, -2;
	setp.eq.s32 	%p7, %r157, %r37;
	selp.b64 	%rd26, %rd20, %rd18, %p7;
	st.local.u32 	[%rd23], %r36;
	st.local.u64 	[%rd23+8], %rd26;
	{ // callseq 3, 0
	.param .b64 param0;
	st.param.b64 	[param0], %rd25;
	.param .b64 param1;
	st.param.b64 	[param1], %rd22;
	.param .b32 retval0;
	call.uni (retval0), 
	vprintf, 
	(
	param0, 
	param1
	);
	ld.param.b32 	%r38, [retval0];
	} // callseq 3
	ld.global.u32 	%r40, [%rd16+8];
	add.s32 	%r41, %r18, -3;
	setp.eq.s32 	%p8, %r157, %r41;
	selp.b64 	%rd27, %rd20, %rd18, %p8;
	st.local.u32 	[%rd23], %r40;
	st.local.u64 	[%rd23+8], %rd27;
	{ // callseq 4, 0
	.param .b64 param0;
	st.param.b64 	[param0], %rd25;
	.param .b64 param1;
	st.param.b64 	[param1], %rd22;
	.param .b32 retval0;
	call.uni (retval0), 
	vprintf, 
	(
	param0, 
	param1
	);
	ld.param.b32 	%r42, [retval0];
	} // callseq 4
	ld.global.u32 	%r44, [%rd16+12];
	add.s32 	%r45, %r18, -4;
	setp.eq.s32 	%p9, %r157, %r45;
	selp.b64 	%rd28, %rd20, %rd18, %p9;
	st.local.u32 	[%rd23], %r44;
	st.local.u64 	[%rd23+8], %rd28;
	{ // callseq 5, 0
	.param .b64 param0;
	st.param.b64 	[param0], %rd25;
	.param .b64 param1;
	st.param.b64 	[param1], %rd22;
	.param .b32 retval0;
	call.uni (retval0), 
	vprintf, 
	(
	param0, 
	param1
	);
	ld.param.b32 	%r46, [retval0];
	} // callseq 5
	ld.global.u32 	%r48, [%rd16+16];
	add.s32 	%r49, %r18, -5;
	setp.eq.s32 	%p10, %r157, %r49;
	selp.b64 	%rd29, %rd20, %rd18, %p10;
	st.local.u32 	[%rd23], %r48;
	st.local.u64 	[%rd23+8], %rd29;
	{ // callseq 6, 0
	.param .b64 param0;
	st.param.b64 	[param0], %rd25;
	.param .b64 param1;
	st.param.b64 	[param1], %rd22;
	.param .b32 retval0;
	call.uni (retval0), 
	vprintf, 
	(
	param0, 
	param1
	);
	ld.param.b32 	%r50, [retval0];
	} // callseq 6
	ld.global.u32 	%r52, [%rd16+20];
	add.s32 	%r53, %r18, -6;
	setp.eq.s32 	%p11, %r157, %r53;
	selp.b64 	%rd30, %rd20, %rd18, %p11;
	st.local.u32 	[%rd23], %r52;
	st.local.u64 	[%rd23+8], %rd30;
	{ // callseq 7, 0
	.param .b64 param0;
	st.param.b64 	[param0], %rd25;
	.param .b64 param1;
	st.param.b64 	[param1], %rd22;
	.param .b32 retval0;
	call.uni (retval0), 
	vprintf, 
	(
	param0, 
	param1
	);
	ld.param.b32 	%r54, [retval0];
	} // callseq 7
	ld.global.u32 	%r56, [%rd16+24];
	add.s32 	%r57, %r18, -7;
	setp.eq.s32 	%p12, %r157, %r57;
	selp.b64 	%rd31, %rd20, %rd18, %p12;
	st.local.u32 	[%rd23], %r56;
	st.local.u64 	[%rd23+8], %rd31;
	{ // callseq 8, 0
	.param .b64 param0;
	st.param.b64 	[param0], %rd25;
	.param .b64 param1;
	st.param.b64 	[param1], %rd22;
	.param .b32 retval0;
	call.uni (retval0), 
	vprintf, 
	(
	param0, 
	param1
	);
	ld.param.b32 	%r58, [retval0];
	} // callseq 8
	ld.global.u32 	%r60, [%rd16+28];
	add.s32 	%r61, %r18, -8;
	setp.eq.s32 	%p13, %r157, %r61;
	selp.b64 	%rd32, %rd20, %rd18, %p13;
	st.local.u32 	[%rd23], %r60;
	st.local.u64 	[%rd23+8], %rd32;
	{ // callseq 9, 0
	.param .b64 param0;
	st.param.b64 	[param0], %rd25;
	.param .b64 param1;
	st.param.b64 	[param1], %rd22;
	.param .b32 retval0;
	call.uni (retval0), 
	vprintf, 
	(
	param0, 
	param1
	);
	ld.param.b32 	%r62, [retval0];
	} // callseq 9
	ld.global.u32 	%r64, [%rd16+32];
	add.s32 	%r65, %r18, -9;
	setp.eq.s32 	%p14, %r157, %r65;
	selp.b64 	%rd33, %rd20, %rd18, %p14;
	st.local.u32 	[%rd23], %r64;
	st.local.u64 	[%rd23+8], %rd33;
	{ // callseq 10, 0
	.param .b64 param0;
	st.param.b64 	[param0], %rd25;
	.param .b64 param1;
	st.param.b64 	[param1], %rd22;
	.param .b32 retval0;
	call.uni (retval0), 
	vprintf, 
	(
	param0, 
	param1
	);
	ld.param.b32 	%r66, [retval0];
	} // callseq 10
	ld.global.u32 	%r68, [%rd16+36];
	add.s32 	%r69, %r18, -10;
	setp.eq.s32 	%p15, %r157, %r69;
	selp.b64 	%rd34, %rd20, %rd18, %p15;
	st.local.u32 	[%rd23], %r68;
	st.local.u64 	[%rd23+8], %rd34;
	{ // callseq 11, 0
	.param .b64 param0;
	st.param.b64 	[param0], %rd25;
	.param .b64 param1;
	st.param.b64 	[param1], %rd22;
	.param .b32 retval0;
	call.uni (retval0), 
	vprintf, 
	(
	param0, 
	param1
	);
	ld.param.b32 	%r70, [retval0];
	} // callseq 11
	ld.global.u32 	%r72, [%rd16+40];
	add.s32 	%r73, %r18, -11;
	setp.eq.s32 	%p16, %r157, %r73;
	selp.b64 	%rd35, %rd20, %rd18, %p16;
	st.local.u32 	[%rd23], %r72;
	st.local.u64 	[%rd23+8], %rd35;
	{ // callseq 12, 0
	.param .b64 param0;
	st.param.b64 	[param0], %rd25;
	.param .b64 param1;
	st.param.b64 	[param1], %rd22;
	.param .b32 retval0;
	call.uni (retval0), 
	vprintf, 
	(
	param0, 
	param1
	);
	ld.param.b32 	%r74, [retval0];
	} // callseq 12
	ld.global.u32 	%r76, [%rd16+44];
	add.s32 	%r77, %r18, -12;
	setp.eq.s32 	%p17, %r157, %r77;
	selp.b64 	%rd36, %rd20, %rd18, %p17;
	st.local.u32 	[%rd23], %r76;
	st.local.u64 	[%rd23+8], %rd36;
	{ // callseq 13, 0
	.param .b64 param0;
	st.param.b64 	[param0], %rd25;
	.param .b64 param1;
	st.param.b64 	[param1], %rd22;
	.param .b32 retval0;
	call.uni (retval0), 
	vprintf, 
	(
	param0, 
	param1
	);
	ld.param.b32 	%r78, [retval0];
	} // callseq 13
	ld.global.u32 	%r80, [%rd16+48];
	add.s32 	%r81, %r18, -13;
	setp.eq.s32 	%p18, %r157, %r81;
	selp.b64 	%rd37, %rd20, %rd18, %p18;
	st.local.u32 	[%rd23], %r80;
	st.local.u64 	[%rd23+8], %rd37;
	{ // callseq 14, 0
	.param .b64 param0;
	st.param.b64 	[param0], %rd25;
	.param .b64 param1;
	st.param.b64 	[param1], %rd22;
	.param .b32 retval0;
	call.uni (retval0), 
	vprintf, 
	(
	param0, 
	param1
	);
	ld.param.b32 	%r82, [retval0];
	} // callseq 14
	ld.global.u32 	%r84, [%rd16+52];
	add.s32 	%r85, %r18, -14;
	setp.eq.s32 	%p19, %r157, %r85;
	selp.b64 	%rd38, %rd20, %rd18, %p19;
	st.local.u32 	[%rd23], %r84;
	st.local.u64 	[%rd23+8], %rd38;
	{ // callseq 15, 0
	.param .b64 param0;
	st.param.b64 	[param0], %rd25;
	.param .b64 param1;
	st.param.b64 	[param1], %rd22;
	.param .b32 retval0;
	call.uni (retval0), 
	vprintf, 
	(
	param0, 
	param1
	);
	ld.param.b32 	%r86, [retval0];
	} // callseq 15
	ld.global.u32 	%r88, [%rd16+56];
	add.s32 	%r89, %r18, -15;
	setp.eq.s32 	%p20, %r157, %r89;
	selp.b64 	%rd39, %rd20, %rd18, %p20;
	st.local.u32 	[%rd23], %r88;
	st.local.u64 	[%rd23+8], %rd39;
	{ // callseq 16, 0
	.param .b64 param0;
	st.param.b64 	[param0], %rd25;
	.param .b64 param1;
	st.param.b64 	[param1], %rd22;
	.param .b32 retval0;
	call.uni (retval0), 
	vprintf, 
	(
	param0, 
	param1
	);
	ld.param.b32 	%r90, [retval0];
	} // callseq 16
	ld.global.u32 	%r92, [%rd16+60];
	add.s32 	%r93, %r18, -16;
	setp.eq.s32 	%p21, %r157, %r93;
	selp.b64 	%rd40, %rd20, %rd18, %p21;
	st.local.u32 	[%rd23], %r92;
	st.local.u64 	[%rd23+8], %rd40;
	{ // callseq 17, 0
	.param .b64 param0;
	st.param.b64 	[param0], %rd25;
	.param .b64 param1;
	st.param.b64 	[param1], %rd22;
	.param .b32 retval0;
	call.uni (retval0), 
	vprintf, 
	(
	param0, 
	param1
	);
	ld.param.b32 	%r94, [retval0];
	} // callseq 17
	add.s32 	%r157, %r157, 16;
	and.b32  	%r159, %r18, 2147483632;
	setp.ne.s32 	%p22, %r157, %r159;
	@%p22 bra 	$L__BB0_9;
$L__BB0_10:
	setp.eq.s32 	%p23, %r3, 0;
	@%p23 bra 	$L__BB0_20;
	cvta.to.local.u64 	%rd2, %rd9;
	add.s32 	%r96, %r3, -1;
	setp.lt.u32 	%p24, %r96, 7;
	@%p24 bra 	$L__BB0_13;
	mul.wide.u32 	%rd42, %r159, 4;
	add.s64 	%rd43, %rd1, %rd42;
	ld.global.u32 	%r97, [%rd43];
	setp.eq.s32 	%p25, %r159, %r2;
	mov.u64 	%rd44, $str$3;
	cvta.global.u64 	%rd45, %rd44;
	mov.u64 	%rd46, $str$2;
	cvta.global.u64 	%rd47, %rd46;
	selp.b64 	%rd48, %rd47, %rd45, %p25;
	st.local.u32 	[%rd2], %r97;
	st.local.u64 	[%rd2+8], %rd48;
	mov.u64 	%rd49, $str$4;
	cvta.global.u64 	%rd50, %rd49;
	add.u64 	%rd51, %SP, 0;
	{ // callseq 18, 0
	.param .b64 param0;
	st.param.b64 	[param0], %rd50;
	.param .b64 param1;
	st.param.b64 	[param1], %rd51;
	.param .b32 retval0;
	call.uni (retval0), 
	vprintf, 
	(
	param0, 
	param1
	);
	ld.param.b32 	%r98, [retval0];
	} // callseq 18
	ld.global.u32 	%r100, [%rd43+4];
	add.s32 	%r101, %r18, -2;
	setp.eq.s32 	%p26, %r159, %r101;
	selp.b64 	%rd52, %rd47, %rd45, %p26;
	st.local.u32 	[%rd2], %r100;
	st.local.u64 	[%rd2+8], %rd52;
	{ // callseq 19, 0
	.param .b64 param0;
	st.param.b64 	[param0], %rd50;
	.param .b64 param1;
	st.param.b64 	[param1], %rd51;
	.param .b32 retval0;
	call.uni (retval0), 
	vprintf, 
	(
	param0, 
	param1
	);
	ld.param.b32 	%r102, [retval0];
	} // callseq 19
	ld.global.u32 	%r104, [%rd43+8];
	add.s32 	%r105, %r18, -3;
	setp.eq.s32 	%p27, %r159, %r105;
	selp.b64 	%rd53, %rd47, %rd45, %p27;
	st.local.u32 	[%rd2], %r104;
	st.local.u64 	[%rd2+8], %rd53;
	{ // callseq 20, 0
	.param .b64 param0;
	st.param.b64 	[param0], %rd50;
	.param .b64 param1;
	st.param.b64 	[param1], %rd51;
	.param .b32 retval0;
	call.uni (retval0), 
	vprintf, 
	(
	param0, 
	param1
	);
	ld.param.b32 	%r106, [retval0];
	} // callseq 20
	ld.global.u32 	%r108, [%rd43+12];
	add.s32 	%r109, %r18, -4;
	setp.eq.s32 	%p28, %r159, %r109;
	selp.b64 	%rd54, %rd47, %rd45, %p28;
	st.local.u32 	[%rd2], %r108;
	st.local.u64 	[%rd2+8], %rd54;
	{ // callseq 21, 0
	.param .b64 param0;
	st.param.b64 	[param0], %rd50;
	.param .b64 param1;
	st.param.b64 	[param1], %rd51;
	.param .b32 retval0;
	call.uni (retval0), 
	vprintf, 
	(
	param0, 
	param1
	);
	ld.param.b32 	%r110, [retval0];
	} // callseq 21
	ld.global.u32 	%r112, [%rd43+16];
	add.s32 	%r113, %r18, -5;
	setp.eq.s32 	%p29, %r159, %r113;
	selp.b64 	%rd55, %rd47, %rd45, %p29;
	st.local.u32 	[%rd2], %r112;
	st.local.u64 	[%rd2+8], %rd55;
	{ // callseq 22, 0
	.param .b64 param0;
	st.param.b64 	[param0], %rd50;
	.param .b64 param1;
	st.param.b64 	[param1], %rd51;
	.param .b32 retval0;
	call.uni (retval0), 
	vprintf, 
	(
	param0, 
	param1
	);
	ld.param.b32 	%r114, [retval0];
	} // callseq 22
	ld.global.u32 	%r116, [%rd43+20];
	add.s32 	%r117, %r18, -6;
	setp.eq.s32 	%p30, %r159, %r117;
	selp.b64 	%rd56, %rd47, %rd45, %p30;
	st.local.u32 	[%rd2], %r116;
	st.local.u64 	[%rd2+8], %rd56;
	{ // callseq 23, 0
	.param .b64 param0;
	st.param.b64 	[param0], %rd50;
	.param .b64 param1;
	st.param.b64 	[param1], %rd51;
	.param .b32 retval0;
	call.uni (retval0), 
	vprintf, 
	(
	param0, 
	param1
	);
	ld.param.b32 	%r118, [retval0];
	} // callseq 23
	ld.global.u32 	%r120, [%rd43+24];
	add.s32 	%r121, %r18, -7;
	setp.eq.s32 	%p31, %r159, %r121;
	selp.b64 	%rd57, %rd47, %rd45, %p31;
	st.local.u32 	[%rd2], %r120;
	st.local.u64 	[%rd2+8], %rd57;
	{ // callseq 24, 0
	.param .b64 param0;
	st.param.b64 	[param0], %rd50;
	.param .b64 param1;
	st.param.b64 	[param1], %rd51;
	.param .b32 retval0;
	call.uni (retval0), 
	vprintf, 
	(
	param0, 
	param1
	);
	ld.param.b32 	%r122, [retval0];
	} // callseq 24
	ld.global.u32 	%r124, [%rd43+28];
	add.s32 	%r125, %r18, -8;
	setp.eq.s32 	%p32, %r159, %r125;
	selp.b64 	%rd58, %rd47, %rd45, %p32;
	st.local.u32 	[%rd2], %r124;
	st.local.u64 	[%rd2+8], %rd58;
	{ // callseq 25, 0
	.param .b64 param0;
	st.param.b64 	[param0], %rd50;
	.param .b64 param1;
	st.param.b64 	[param1], %rd51;
	.param .b32 retval0;
	call.uni (retval0), 
	vprintf, 
	(
	param0, 
	param1
	);
	ld.param.b32 	%r126, [retval0];
	} // callseq 25
	add.s32 	%r159, %r159, 8;
$L__BB0_13:
	setp.eq.s32 	%p33, %r4, 0;
	@%p33 bra 	$L__BB0_20;
	add.s32 	%r128, %r4, -1;
	setp.lt.u32 	%p34, %r128, 3;
	@%p34 bra 	$L__BB0_16;
	mul.wide.u32 	%rd59, %r159, 4;
	add.s64 	%rd60, %rd1, %rd59;
	ld.global.u32 	%r129, [%rd60];
	setp.eq.s32 	%p35, %r159, %r2;
	mov.u64 	%rd61, $str$3;
	cvta.global.u64 	%rd62, %rd61;
	mov.u64 	%rd63, $str$2;
	cvta.global.u64 	%rd64, %rd63;
	selp.b64 	%rd65, %rd64, %rd62, %p35;
	st.local.u32 	[%rd2], %r129;
	st.local.u64 	[%rd2+8], %rd65;
	mov.u64 	%rd66, $str$4;
	cvta.global.u64 	%rd67, %rd66;
	add.u64 	%rd68, %SP, 0;
	{ // callseq 26, 0
	.param .b64 param0;
	st.param.b64 	[param0], %rd67;
	.param .b64 param1;
	st.param.b64 	[param1], %rd68;
	.param .b32 retval0;
	call.uni (retval0), 
	vprintf, 
	(
	param0, 
	param1
	);
	ld.param.b32 	%r130, [retval0];
	} // callseq 26
	ld.global.u32 	%r132, [%rd60+4];
	add.s32 	%r133, %r18, -2;
	setp.eq.s32 	%p36, %r159, %r133;
	selp.b64 	%rd69, %rd64, %rd62, %p36;
	st.local.u32 	[%rd2], %r132;
	st.local.u64 	[%rd2+8], %rd69;
	{ // callseq 27, 0
	.param .b64 param0;
	st.param.b64 	[param0], %rd67;
	.param .b64 param1;
	st.param.b64 	[param1], %rd68;
	.param .b32 retval0;
	call.uni (retval0), 
	vprintf, 
	(
	param0, 
	param1
	);
	ld.param.b32 	%r134, [retval0];
	} // callseq 27
	ld.global.u32 	%r136, [%rd60+8];
	add.s32 	%r137, %r18, -3;
	setp.eq.s32 	%p37, %r159, %r137;
	selp.b64 	%rd70, %rd64, %rd62, %p37;
	st.local.u32 	[%rd2], %r136;
	st.local.u64 	[%rd2+8], %rd70;
	{ // callseq 28, 0
	.param .b64 param0;
	st.param.b64 	[param0], %rd67;
	.param .b64 param1;
	st.param.b64 	[param1], %rd68;
	.param .b32 retval0;
	call.uni (retval0), 
	vprintf, 
	(
	param0, 
	param1
	);
	ld.param.b32 	%r138, [retval0];
	} // callseq 28
	ld.global.u32 	%r140, [%rd60+12];
	add.s32 	%r141, %r18, -4;
	setp.eq.s32 	%p38, %r159, %r141;
	selp.b64 	%rd71, %rd64, %rd62, %p38;
	st.local.u32 	[%rd2], %r140;
	st.local.u64 	[%rd2+8], %rd71;
	{ // callseq 29, 0
	.param .b64 param0;
	st.param.b64 	[param0], %rd67;
	.param .b64 param1;
	st.param.b64 	[param1], %rd68;
	.param .b32 retval0;
	call.uni (retval0), 
	vprintf, 
	(
	param0, 
	param1
	);
	ld.param.b32 	%r142, [retval0];
	} // callseq 29
	add.s32 	%r159, %r159, 4;
$L__BB0_16:
	and.b32  	%r16, %r18, 3;
	setp.eq.s32 	%p39, %r16, 0;
	@%p39 bra 	$L__BB0_20;
	setp.eq.s32 	%p40, %r16, 1;
	mul.wide.u32 	%rd72, %r159, 4;
	add.s64 	%rd3, %rd1, %rd72;
	ld.global.u32 	%r144, [%rd3];
	setp.eq.s32 	%p41, %r159, %r2;
	cvta.global.u64 	%rd74, %rd73;
	cvta.global.u64 	%rd76, %rd75;
	selp.b64 	%rd77, %rd76, %rd74, %p41;
	st.local.u32 	[%rd2], %r144;
	st.local.u64 	[%rd2+8], %rd77;
	mov.u64 	%rd78, $str$4;
	cvta.global.u64 	%rd79, %rd78;
	add.u64 	%rd80, %SP, 0;
	{ // callseq 30, 0
	.param .b64 param0;
	st.param.b64 	[param0], %rd79;
	.param .b64 param1;
	st.param.b64 	[param1], %rd80;
	.param .b32 retval0;
	call.uni (retval0), 
	vprintf, 
	(
	param0, 
	param1
	);
	ld.param.b32 	%r145, [retval0];
	} // callseq 30
	@%p40 bra 	$L__BB0_20;
	setp.eq.s32 	%p42, %r16, 2;
	ld.global.u32 	%r147, [%rd3+4];
	add.s32 	%r148, %r18, -2;
	setp.eq.s32 	%p43, %r159, %r148;
	mov.u64 	%rd81, $str$3;
	cvta.global.u64 	%rd82, %rd81;
	mov.u64 	%rd83, $str$2;
	cvta.global.u64 	%rd84, %rd83;
	selp.b64 	%rd85, %rd84, %rd82, %p43;
	st.local.u32 	[%rd2], %r147;
	st.local.u64 	[%rd2+8], %rd85;
	cvta.global.u64 	%rd87, %rd78;
	{ // callseq 31, 0
	.param .b64 param0;
	st.param.b64 	[param0], %rd87;
	.param .b64 param1;
	st.param.b64 	[param1], %rd80;
	.param .b32 retval0;
	call.uni (retval0), 
	vprintf, 
	(
	param0, 
	param1
	);
	ld.param.b32 	%r149, [retval0];
	} // callseq 31
	@%p42 bra 	$L__BB0_20;
	ld.global.u32 	%r151, [%rd3+8];
	add.s32 	%r152, %r18, -3;
	setp.eq.s32 	%p44, %r159, %r152;
	cvta.global.u64 	%rd90, %rd81;
	cvta.global.u64 	%rd92, %rd83;
	selp.b64 	%rd93, %rd92, %rd90, %p44;
	st.local.u32 	[%rd2], %r151;
	st.local.u64 	[%rd2+8], %rd93;
	cvta.global.u64 	%rd95, %rd78;
	{ // callseq 32, 0
	.param .b64 param0;
	st.param.b64 	[param0], %rd95;
	.param .b64 param1;
	st.param.b64 	[param1], %rd80;
	.param .b32 retval0;
	call.uni (retval0), 
	vprintf, 
	(
	param0, 
	param1
	);
	ld.param.b32 	%r153, [retval0];
	} // callseq 32
$L__BB0_20:
	bar.sync 	0;
	shl.b32 	%r155, %r155, 1;
	setp.lt.s32 	%p45, %r155, %r18;
	@%p45 bra 	$L__BB0_2;
$L__BB0_21:
	ret;

}


// ===== COMPILED SASS (sm_100) =====

	.target	sm_100

	.elftype	@"ET_EXEC"


//--------------------- .note.nv.tkinfo           --------------------------
	.section	.note.nv.tkinfo,"",@"SHT_NOTE"
	.sectionflags	@"SHF_NOTE_NV_TKINFO"
	.tkinfo
        /*0018*/ 	.word	0x00000002
        /*0030*/ 	.string	""
        /*0030*/ 	.string	"ptxas"
        /*0030*/ 	.string	"Cuda compilation tools, release 13.0, V13.0.88"
        /*0030*/ 	.string	"Build cuda_13.0.r13.0/compiler.36424714_0"
        /*0030*/ 	.string	"-arch sm_100 -m 64 "



//--------------------- .note.nv.cuinfo           --------------------------
	.section	.note.nv.cuinfo,"",@"SHT_NOTE"
	.sectionflags	@"SHF_NOTE_NV_CUINFO"
        /*0018*/ 	.short	0x0002
        /*001a*/ 	.short	0x0064
        /*001c*/ 	.short	0x0082
	.zero		2


//--------------------- .nv.info                  --------------------------
	.section	.nv.info,"",@"SHT_CUDA_INFO"
	.align	4


	//----- nvinfo : EIATTR_REGCOUNT
	.align		4
        /*0000*/ 	.byte	0x04, 0x2f
        /*0002*/ 	.short	(.L_6 - .L_5)
	.align		4
.L_5:
        /*0004*/ 	.word	index@(_Z14koggeStoneScanPii)
        /*0008*/ 	.word	0x00000019


	//----- nvinfo : EIATTR_FRAME_SIZE
	.align		4
.L_6:
        /*000c*/ 	.byte	0x04, 0x11
        /*000e*/ 	.short	(.L_8 - .L_7)
	.align		4
.L_7:
        /*0010*/ 	.word	index@(_Z14koggeStoneScanPii)
        /*0014*/ 	.word	0x00000010


	//----- nvinfo : EIATTR_MIN_STACK_SIZE
	.align		4
.L_8:
        /*0018*/ 	.byte	0x04, 0x12
        /*001a*/ 	.short	(.L_10 - .L_9)
	.align		4
.L_9:
        /*001c*/ 	.word	index@(_Z14koggeStoneScanPii)
        /*0020*/ 	.word	0x00000010
.L_10:


//--------------------- .nv.compat                --------------------------
	.section	.nv.compat,"",@"SHT_CUDA_COMPAT_INFO"
	.align	4
        /*0000*/ 	.byte	0x02, 0x09, 0x00, 0x00, 0x02, 0x02, 0x01, 0x00, 0x02, 0x05, 0x05, 0x00, 0x03, 0x07, 0x01, 0x01
        /*0010*/ 	.byte	0x02, 0x03, 0x00, 0x00, 0x02, 0x06, 0x01, 0x00, 0x04, 0x0b, 0x08, 0x00, 0x09, 0x00, 0x00, 0x00
        /*0020*/ 	.byte	0x00, 0x00, 0x00, 0x00


//--------------------- .nv.info._Z14koggeStoneScanPii --------------------------
	.section	.nv.info._Z14koggeStoneScanPii,"",@"SHT_CUDA_INFO"
	.sectionflags	@""
	.align	4


	//----- nvinfo : EIATTR_CUDA_API_VERSION
	.align		4
        /*0000*/ 	.byte	0x04, 0x37
        /*0002*/ 	.short	(.L_12 - .L_11)
.L_11:
        /*0004*/ 	.word	0x00000082


	//----- nvinfo : EIATTR_KPARAM_INFO
	.align		4
.L_12:
        /*0008*/ 	.byte	0x04, 0x17
        /*000a*/ 	.short	(.L_14 - .L_13)
.L_13:
        /*000c*/ 	.word	0x00000000
        /*0010*/ 	.short	0x0001
        /*0012*/ 	.short	0x0008
        /*0014*/ 	.byte	0x00, 0xf0, 0x11, 0x00


	//----- nvinfo : EIATTR_KPARAM_INFO
	.align		4
.L_14:
        /*0018*/ 	.byte	0x04, 0x17
        /*001a*/ 	.short	(.L_16 - .L_15)
.L_15:
        /*001c*/ 	.word	0x00000000
        /*0020*/ 	.short	0x0000
        /*0022*/ 	.short	0x0000
        /*0024*/ 	.byte	0x00, 0xf5, 0x21, 0x00


	//----- nvinfo : EIATTR_SPARSE_MMA_MASK
	.align		4
.L_16:
        /*0028*/ 	.byte	0x03, 0x50
        /*002a*/ 	.short	0x0000


	//----- nvinfo : EIATTR_MAXREG_COUNT
	.align		4
        /*002c*/ 	.byte	0x03, 0x1b
        /*002e*/ 	.short	0x00ff


	//----- nvinfo : EIATTR_NUM_BARRIERS
	.align		4
        /*0030*/ 	.byte	0x02, 0x4c
        /*0032*/ 	.byte	0x01
	.zero		1


	//----- nvinfo : EIATTR_EXTERNS
	.align		4
        /*0034*/ 	.byte	0x04, 0x0f
        /*0036*/ 	.short	(.L_18 - .L_17)


	//   ....[0]....
	.align		4
.L_17:
        /*0038*/ 	.word	index@(vprintf)


	//----- nvinfo : EIATTR_MERCURY_ISA_VERSION
	.align		4
.L_18:
        /*003c*/ 	.byte	0x03, 0x5f
        /*003e*/ 	.short	0x0101


	//----- nvinfo : EIATTR_VRC_CTA_INIT_COUNT
	.align		4
        /*0040*/ 	.byte	0x02, 0x4a
	.zero		1
	.zero		1


	//----- nvinfo : EIATTR_SYSCALL_OFFSETS
	.align		4
        /*0044*/ 	.byte	0x04, 0x46
        /*0046*/ 	.short	(.L_20 - .L_19)


	//   ....[0]....
.L_19:
        /*0048*/ 	.word	0x00000310


	//   ....[1]....
        /*004c*/ 	.word	0x00000380


	//   ....[2]....
        /*0050*/ 	.word	0x000004f0


	//   ....[3]....
        /*0054*/ 	.word	0x00000600


	//   ....[4]....
        /*0058*/ 	.word	0x00000710


	//   ....[5]....
        /*005c*/ 	.word	0x00000820


	//   ....[6]....
        /*0060*/ 	.word	0x00000930


	//   ....[7]....
        /*0064*/ 	.word	0x00000a40


	//   ....[8]....
        /*0068*/ 	.word	0x00000b50


	//   ....[9]....
        /*006c*/ 	.word	0x00000c60


	//   ....[10]....
        /*0070*/ 	.word	0x00000d70


	//   ....[11]....
        /*0074*/ 	.word	0x00000e80


	//   ....[12]....
        /*0078*/ 	.word	0x00000f90


	//   ....[13]....
        /*007c*/ 	.word	0x000010a0


	//   ....[14]....
        /*0080*/ 	.word	0x000011b0


	//   ....[15]....
        /*0084*/ 	.word	0x000012c0


	//   ....[16]....
        /*0088*/ 	.word	0x000013d0


	//   ....[17]....
        /*008c*/ 	.word	0x000014e0


	//   ....[18]....
        /*0090*/ 	.word	0x000016f0


	//   ....[19]....
        /*0094*/ 	.word	0x00001810


	//   ....[20]....
        /*0098*/ 	.word	0x00001920


	//   ....[21]....
        /*009c*/ 	.word	0x00001a30


	//   ....[22]....
        /*00a0*/ 	.word	0x00001b40


	//   ....[23]....
        /*00a4*/ 	.word	0x00001c50


	//   ....[24]....
        /*00a8*/ 	.word	0x00001d60


	//   ....[25]....
        /*00ac*/ 	.word	0x00001e70


	//   ....[26]....
        /*00b0*/ 	.word	0x00001ff0


	//   ....[27]....
        /*00b4*/ 	.word	0x00002110


	//   ....[28]....
        /*00b8*/ 	.word	0x00002220


	//   ....[29]....
        /*00bc*/ 	.word	0x00002330


	//   ....[30]....
        /*00c0*/ 	.word	0x000024b0


	//   ....[31]....
        /*00c4*/ 	.word	0x00002610


	//   ....[32]....
        /*00c8*/ 	.word	0x00002740


	//----- nvinfo : EIATTR_EXIT_INSTR_OFFSETS
	.align		4
.L_20:
        /*00cc*/ 	.byte	0x04, 0x1c
        /*00ce*/ 	.short	(.L_22 - .L_21)


	//   ....[0]....
.L_21:
        /*00d0*/ 	.word	0x00000090


	//   ....[1]....
        /*00d4*/ 	.word	0x000027b0


	//----- nvinfo : EIATTR_CRS_STACK_SIZE
	.align		4
.L_22:
        /*00d8*/ 	.byte	0x04, 0x1e
        /*00da*/ 	.short	(.L_24 - .L_23)
.L_23:
        /*00dc*/ 	.word	0x00000000


	//----- nvinfo : EIATTR_CBANK_PARAM_SIZE
	.align		4
.L_24:
        /*00e0*/ 	.byte	0x03, 0x19
        /*00e2*/ 	.short	0x000c


	//----- nvinfo : EIATTR_PARAM_CBANK
	.align		4
        /*00e4*/ 	.byte	0x04, 0x0a
        /*00e6*/ 	.short	(.L_26 - .L_25)
	.align		4
.L_25:
        /*00e8*/ 	.word	index@(.nv.constant0._Z14koggeStoneScanPii)
        /*00ec*/ 	.short	0x0380
        /*00ee*/ 	.short	0x000c


	//----- nvinfo : EIATTR_SW_WAR
	.align		4
.L_26:
        /*00f0*/ 	.byte	0x04, 0x36
        /*00f2*/ 	.short	(.L_28 - .L_27)
.L_27:
        /*00f4*/ 	.word	0x00000008
.L_28:


//--------------------- .nv.callgraph             --------------------------
	.section	.nv.callgraph,"",@"SHT_CUDA_CALLGRAPH"
	.align	4
	.sectionentsize	8
	.align		4
        /*0000*/ 	.word	0x00000000
	.align		4
        /*0004*/ 	.word	0xffffffff
	.align		4
        /*0008*/ 	.word	index@(_Z14koggeStoneScanPii)
	.align		4
        /*000c*/ 	.word	index@(vprintf)
	.align		4
        /*0010*/ 	.word	0x00000000
	.align		4
        /*0014*/ 	.word	0xfffffffe
	.align		4
        /*0018*/ 	.word	0x00000000
	.align		4
        /*001c*/ 	.word	0xfffffffd
	.align		4
        /*0020*/ 	.word	0x00000000
	.align		4
        /*0024*/ 	.word	0xfffffffc


//--------------------- .nv.constant4             --------------------------
	.section	.nv.constant4,"a",@progbits
	.align	8
	.align		8
.nv.constant4:
        /*0000*/ 	.dword	vprintf
	.align		8
        /*0008*/ 	.dword	$str
	.align		8
        /*0010*/ 	.dword	$str$1
	.align		8
        /*0018*/ 	.dword	$str$2
	.align		8
        /*0020*/ 	.dword	$str$3
	.align		8
        /*0028*/ 	.dword	$str$4


//--------------------- .text._Z14koggeStoneScanPii --------------------------
	.section	.text._Z14koggeStoneScanPii,"ax",@progbits
	.align	128
        .global         _Z14koggeStoneScanPii
        .type           _Z14koggeStoneScanPii,@function
        .size           _Z14koggeStoneScanPii,(.L_x_39 - _Z14koggeStoneScanPii)
        .other          _Z14koggeStoneScanPii,@"STO_CUDA_ENTRY STV_DEFAULT"
_Z14koggeStoneScanPii:
.text._Z14koggeStoneScanPii:
[----:B------:R-:W0:Y:S01]  /*0000*/  LDC R1, c[0x0][0x37c] ;  /* 0x0000df00ff017b82 */ /* 0x000e220000000800 */
[----:B------:R-:W1:Y:S01]  /*0010*/  LDCU UR40, c[0x0][0x388] ;  /* 0x00007100ff2877ac */ /* 0x000e620008000800 */
[----:B0-----:R-:W-:Y:S01]  /*0020*/  VIADD R1, R1, 0xfffffff0 ;  /* 0xfffffff001017836 */ /* 0x001fe20000000000 */
[----:B------:R-:W0:Y:S04]  /*0030*/  LDCU UR38, c[0x0][0x2f8] ;  /* 0x00005f00ff2677ac */ /* 0x000e280008000800 */
[----:B------:R-:W-:Y:S01]  /*0040*/  R2UR UR4, R1 ;  /* 0x00000000010472ca */ /* 0x000fe200000e0000 */
[----:B------:R-:W2:Y:S01]  /*0050*/  LDCU UR39, c[0x0][0x2fc] ;  /* 0x00005f80ff2777ac */ /* 0x000ea20008000800 */
[----:B-1----:R-:W-:-:S06]  /*0060*/  UISETP.GE.AND UP0, UPT, UR40, 0x2, UPT ;  /* 0x000000022800788c */ /* 0x002fcc000bf06270 */
[----:B------:R-:W-:-:S05]  /*0070*/  PLOP3.LUT P0, PT, PT, PT, UP0, 0x80, 0x8 ;  /* 0x000000000008781c */ /* 0x000fca0003f0f008 */
[----:B0-----:R-:W-:-:S08]  /*0080*/  UIADD3 UR38, UP0, UPT, UR4, UR38, URZ ;  /* 0x0000002604267290 */ /* 0x001fd0000ff1e0ff */
[----:B--2---:R-:W-:Y:S05]  /*0090*/  @!P0 EXIT ;  /* 0x000000000000894d */ /* 0x004fea0003800000 */
[----:B------:R-:W-:Y:S01]  /*00a0*/  UIADD3 UR41, UPT, UPT, UR40, -0x1, URZ ;  /* 0xffffffff28297890 */ /* 0x000fe2000fffe0ff */
[----:B------:R-:W0:Y:S01]  /*00b0*/  LDCU.64 UR36, c[0x0][0x358] ;  /* 0x00006b00ff2477ac */ /* 0x000e220008000a00 */
[----:B------:R-:W-:Y:S02]  /*00c0*/  UIADD3.X UR39, UPT, UPT, URZ, UR39, URZ, UP0, !UPT ;  /* 0x00000027ff277290 */ /* 0x000fe400087fe4ff */
[----:B------:R-:W-:Y:S01]  /*00d0*/  ULOP3.LUT UR40, UR40, 0x7, URZ, 0xc0, !UPT ;  /* 0x0000000728287892 */ /* 0x000fe2000f8ec0ff */
[----:B------:R-:W-:-:S11]  /*00e0*/  UMOV UR42, 0x1 ;  /* 0x00000001002a7882 */ /* 0x000fd60000000000 */
.L_x_37:
[----:B------:R-:W1:Y:S01]  /*00f0*/  S2R R9, SR_TID.X ;  /* 0x0000000000097919 */ /* 0x000e620000002100 */
[----:B------:R-:W-:Y:S01]  /*0100*/  IMAD.MOV.U32 R0, RZ, RZ, RZ ;  /* 0x000000ffff007224 */ /* 0x000fe200078e00ff */
[----:B-1----:R-:W-:-:S13]  /*0110*/  ISETP.GE.U32.AND P0, PT, R9, UR42, PT ;  /* 0x0000002a09007c0c */ /* 0x002fda000bf06070 */
[----:B------:R-:W1:Y:S01]  /*0120*/  @P0 LDC.64 R2, c[0x0][0x380] ;  /* 0x0000e000ff020b82 */ /* 0x000e620000000a00 */
[----:B------:R-:W-:-:S07]  /*0130*/  @P0 VIADD R7, R9, -UR42 ;  /* 0x8000002a09070c36 */ /* 0x000fce0008000000 */
[----:B------:R-:W2:Y:S01]  /*0140*/  @P0 LDC.64 R4, c[0x0][0x380] ;  /* 0x0000e000ff040b82 */ /* 0x000ea20000000a00 */
[----:B-1----:R-:W-:-:S05]  /*0150*/  @P0 IMAD.WIDE.U32 R2, R7, 0x4, R2 ;  /* 0x0000000407020825 */ /* 0x002fca00078e0002 */
[----:B0-----:R-:W3:Y:S01]  /*0160*/  @P0 LDG.E R0, desc[UR36][R2.64] ;  /* 0x0000002402000981 */ /* 0x001ee2000c1e1900 */
[----:B--2---:R-:W-:Y:S01]  /*0170*/  @P0 IMAD.WIDE.U32 R4, R9, 0x4, R4 ;  /* 0x0000000409040825 */ /* 0x004fe200078e0004 */
[----:B------:R-:W-:Y:S06]  /*0180*/  BAR.SYNC.DEFER_BLOCKING 0x0 ;  /* 0x0000000000007b1d */ /* 0x000fec0000010000 */
[----:B------:R-:W3:Y:S02]  /*0190*/  @P0 LDG.E R7, desc[UR36][R4.64] ;  /* 0x0000002404070981 */ /* 0x000ee4000c1e1900 */
[----:B---3--:R-:W-:-:S05]  /*01a0*/  @P0 IMAD.IADD R7, R7, 0x1, R0 ;  /* 0x0000000107070824 */ /* 0x008fca00078e0200 */
[----:B------:R0:W-:Y:S01]  /*01b0*/  @P0 STG.E desc[UR36][R4.64], R7 ;  /* 0x0000000704000986 */ /* 0x0001e2000c101924 */
[----:B------:R-:W-:Y:S01]  /*01c0*/  BAR.SYNC.DEFER_BLOCKING 0x0 ;  /* 0x0000000000007b1d */ /* 0x000fe20000010000 */
[----:B------:R-:W-:-:S13]  /*01d0*/  ISETP.NE.AND P0, PT, R9, RZ, PT ;  /* 0x000000ff0900720c */ /* 0x000fda0003f05270 */
[----:B0-----:R-:W-:Y:S05]  /*01e0*/  @P0 BRA `(.L_x_0) ;  /* 0x0000002400580947 */ /* 0x001fea0003800000 */
[----:B------:R-:W-:Y:S01]  /*01f0*/  UBREV UR5, UR42 ;  /* 0x0000002a000572be */ /* 0x000fe20008000000 */
[----:B------:R-:W0:Y:S01]  /*0200*/  LDC R18, c[0x0][0x388] ;  /* 0x0000e200ff127b82 */ /* 0x000e220000000800 */
[----:B------:R-:W1:Y:S01]  /*0210*/  LDCU UR4, c[0x0][0x2f8] ;  /* 0x00005f00ff0477ac */ /* 0x000e620008000800 */
[----:B------:R-:W-:Y:S01]  /*0220*/  MOV R3, UR42 ;  /* 0x0000002a00037c02 */ /* 0x000fe20008000f00 */
[----:B------:R-:W-:Y:S01]  /*0230*/  IMAD.U32 R6, RZ, RZ, UR38 ;  /* 0x00000026ff067e24 */ /* 0x000fe2000f8e00ff */
[----:B------:R-:W-:Y:S01]  /*0240*/  MOV R16, 0x0 ;  /* 0x0000000000107802 */ /* 0x000fe20000000f00 */
[----:B------:R-:W2:Y:S01]  /*0250*/  LDCU.64 UR6, c[0x4][0x8] ;  /* 0x01000100ff0677ac */ /* 0x000ea20008000a00 */
[----:B------:R-:W-:Y:S02]  /*0260*/  MOV R7, UR39 ;  /* 0x0000002700077c02 */ /* 0x000fe40008000f00 */
[----:B------:R-:W3:Y:S01]  /*0270*/  FLO.U32.SH R2, UR5 ;  /* 0x0000000500027d00 */ /* 0x000ee200080e0400 */
[----:B------:R4:W4:Y:S01]  /*0280*/  LDC.64 R8, c[0x4][R16] ;  /* 0x0100000010087b82 */ /* 0x0009220000000a00 */
[----:B-1----:R-:W-:Y:S01]  /*0290*/  UIADD3 UR4, UPT, UPT, -UR4, UR38, URZ ;  /* 0x0000002604047290 */ /* 0x002fe2000fffe1ff */
[----:B---3--:R-:W-:Y:S01]  /*02a0*/  VIADD R2, R2, 0x1 ;  /* 0x0000000102027836 */ /* 0x008fe20000000000 */
[----:B0-----:R-:W-:Y:S01]  /*02b0*/  ISETP.GE.U32.AND P0, PT, R18, 0x10, PT ;  /* 0x000000101200780c */ /* 0x001fe20003f06070 */
[----:B--2---:R-:W-:-:S02]  /*02c0*/  IMAD.U32 R4, RZ, RZ, UR6 ;  /* 0x00000006ff047e24 */ /* 0x004fc4000f8e00ff */
[----:B------:R-:W-:-:S04]  /*02d0*/  IMAD.U32 R5, RZ, RZ, UR7 ;  /* 0x00000007ff057e24 */ /* 0x000fc8000f8e00ff */
[----:B------:R0:W-:Y:S01]  /*02e0*/  STL.64 [UR4], R2 ;  /* 0x00000002ff007987 */ /* 0x0001e20008100a04 */
[----:B------:R-:W-:-:S07]  /*02f0*/  P2R R0, PR, RZ, 0x1 ;  /* 0x00000001ff007803 */ /* 0x000fce0000000000 */
[----:B------:R-:W-:-:S07]  /*0300*/  LEPC R20, `(.L_x_1) ;  /* 0x000000001014794e */ /* 0x000fce0000000000 */
[----:B0---4-:R-:W-:Y:S05]  /*0310*/  CALL.ABS.NOINC R8 ;  /* 0x0000000008007343 */ /* 0x011fea0003c00000 */
.L_x_1:
[----:B------:R-:W0:Y:S01]  /*0320*/  LDC.64 R16, c[0x4][R16] ;  /* 0x0100000010107b82 */ /* 0x000e220000000a00 */
[----:B------:R-:W1:Y:S01]  /*0330*/  LDCU.64 UR4, c[0x4][0x10] ;  /* 0x01000200ff0477ac */ /* 0x000e620008000a00 */
[----:B------:R-:W-:Y:S01]  /*0340*/  CS2R R6, SRZ ;  /* 0x0000000000067805 */ /* 0x000fe2000001ff00 */
[----:B-1----:R-:W-:Y:S02]  /*0350*/  IMAD.U32 R4, RZ, RZ, UR4 ;  /* 0x00000004ff047e24 */ /* 0x002fe4000f8e00ff */
[----:B------:R-:W-:-:S07]  /*0360*/  IMAD.U32 R5, RZ, RZ, UR5 ;  /* 0x00000005ff057e24 */ /* 0x000fce000f8e00ff */
[----:B------:R-:W-:-:S07]  /*0370*/  LEPC R20, `(.L_x_2) ;  /* 0x000000001014794e */ /* 0x000fce0000000000 */
[----:B0-----:R-:W-:Y:S05]  /*0380*/  CALL.ABS.NOINC R16 ;  /* 0x0000000010007343 */ /* 0x001fea0003c00000 */
.L_x_2:
[----:B------:R-:W-:Y:S01]  /*0390*/  ISETP.GE.U32.AND P6, PT, R18, 0x10, PT ;  /* 0x000000101200780c */ /* 0x000fe20003fc6070 */
[----:B------:R-:W-:-:S12]  /*03a0*/  IMAD.MOV.U32 R19, RZ, RZ, RZ ;  /* 0x000000ffff137224 */ /* 0x000fd800078e00ff */
[----:B------:R-:W-:Y:S05]  /*03b0*/  @!P6 BRA `(.L_x_3) ;  /* 0x000000100064e947 */ /* 0x000fea0003800000 */
[----:B------:R-:W-:Y:S01]  /*03c0*/  BSSY.RECONVERGENT B6, `(.L_x_3) ;  /* 0x0000118000067945 */ /* 0x000fe20003800200 */
[----:B------:R-:W-:-:S07]  /*03d0*/  IMAD.MOV.U32 R18, RZ, RZ, RZ ;  /* 0x000000ffff127224 */ /* 0x000fce00078e00ff */
.L_x_20:
[----:B------:R-:W0:Y:S08]  /*03e0*/  LDC.64 R16, c[0x0][0x380] ;  /* 0x0000e000ff107b82 */ /* 0x000e300000000a00 */
[----:B------:R-:W1:Y:S01]  /*03f0*/  LDC.64 R8, c[0x4][0x18] ;  /* 0x01000600ff087b82 */ /* 0x000e620000000a00 */
[C---:B------:R-:W-:Y:S01]  /*0400*/  ISETP.NE.AND P0, PT, R18.reuse, UR41, PT ;  /* 0x0000002912007c0c */ /* 0x040fe2000bf05270 */
[----:B------:R-:W2:Y:S01]  /*0410*/  LDCU.64 UR4, c[0x4][0x28] ;  /* 0x01000500ff0477ac */ /* 0x000ea20008000a00 */
[----:B0-----:R-:W-:-:S05]  /*0420*/  IMAD.WIDE.U32 R16, R18, 0x4, R16 ;  /* 0x0000000412107825 */ /* 0x001fca00078e0010 */
[----:B------:R-:W3:Y:S01]  /*0430*/  LDG.E R0, desc[UR36][R16.64] ;  /* 0x0000002410007981 */ /* 0x000ee2000c1e1900 */
[----:B------:R-:W-:Y:S01]  /*0440*/  MOV R2, 0x0 ;  /* 0x0000000000027802 */ /* 0x000fe20000000f00 */
[----:B--2---:R-:W-:-:S04]  /*0450*/  IMAD.U32 R5, RZ, RZ, UR5 ;  /* 0x00000005ff057e24 */ /* 0x004fc8000f8e00ff */
[----:B-1----:R-:W0:Y:S01]  /*0460*/  @P0 LDC R8, c[0x4][0x20] ;  /* 0x01000800ff080b82 */ /* 0x002e220000000800 */
[----:B------:R-:W-:Y:S01]  /*0470*/  MOV R4, UR4 ;  /* 0x0000000400047c02 */ /* 0x000fe20008000f00 */
[----:B------:R-:W-:Y:S02]  /*0480*/  IMAD.U32 R6, RZ, RZ, UR38 ;  /* 0x00000026ff067e24 */ /* 0x000fe4000f8e00ff */
[----:B------:R-:W-:-:S04]  /*0490*/  IMAD.U32 R7, RZ, RZ, UR39 ;  /* 0x00000027ff077e24 */ /* 0x000fc8000f8e00ff */
[----:B------:R-:W0:Y:S08]  /*04a0*/  @P0 LDC R9, c[0x4][0x24] ;  /* 0x01000900ff090b82 */ /* 0x000e300000000800 */
[----:B------:R1:W2:Y:S01]  /*04b0*/  LDC.64 R10, c[0x4][R2] ;  /* 0x01000000020a7b82 */ /* 0x0002a20000000a00 */
[----:B0-----:R1:W-:Y:S04]  /*04c0*/  STL.64 [R1+0x8], R8 ;  /* 0x0000080801007387 */ /* 0x0013e80000100a00 */
[----:B--23--:R1:W-:Y:S02]  /*04d0*/  STL [R1], R0 ;  /* 0x0000000001007387 */ /* 0x00c3e40000100800 */
[----:B------:R-:W-:-:S07]  /*04e0*/  LEPC R20, `(.L_x_4) ;  /* 0x000000001014794e */ /* 0x000fce0000000000 */
[----:B-1----:R-:W-:Y:S05]  /*04f0*/  CALL.ABS.NOINC R10 ;  /* 0x000000000a007343 */ /* 0x002fea0003c00000 */
.L_x_4:
[----:B------:R-:W2:Y:S01]  /*0500*/  LDG.E R0, desc[UR36][R16.64+0x4] ;  /* 0x0000042410007981 */ /* 0x000ea2000c1e1900 */
[----:B------:R-:W0:Y:S01]  /*0510*/  LDCU UR4, c[0x0][0x388] ;  /* 0x00007100ff0477ac */ /* 0x000e220008000800 */
[----:B------:R-:W1:Y:S01]  /*0520*/  LDC.64 R8, c[0x4][0x18] ;  /* 0x01000600ff087b82 */ /* 0x000e620000000a00 */
[----:B------:R-:W-:Y:S02]  /*0530*/  IMAD.U32 R6, RZ, RZ, UR38 ;  /* 0x00000026ff067e24 */ /* 0x000fe4000f8e00ff */
[----:B------:R-:W-:-:S05]  /*0540*/  IMAD.U32 R7, RZ, RZ, UR39 ;  /* 0x00000027ff077e24 */ /* 0x000fca000f8e00ff */
[----:B------:R3:W4:Y:S01]  /*0550*/  LDC.64 R10, c[0x4][R2] ;  /* 0x01000000020a7b82 */ /* 0x0007220000000a00 */
[----:B0-----:R-:W-:-:S06]  /*0560*/  UIADD3 UR4, UPT, UPT, UR4, -0x2, URZ ;  /* 0xfffffffe04047890 */ /* 0x001fcc000fffe0ff */
[----:B------:R-:W-:-:S05]  /*0570*/  ISETP.NE.AND P0, PT, R18, UR4, PT ;  /* 0x0000000412007c0c */ /* 0x000fca000bf05270 */
[----:B------:R-:W0:Y:S08]  /*0580*/  LDCU.64 UR4, c[0x4][0x28] ;  /* 0x01000500ff0477ac */ /* 0x000e300008000a00 */
[----:B-1----:R-:W1:Y:S08]  /*0590*/  @P0 LDC R8, c[0x4][0x20] ;  /* 0x01000800ff080b82 */ /* 0x002e700000000800 */
[----:B------:R-:W1:Y:S01]  /*05a0*/  @P0 LDC R9, c[0x4][0x24] ;  /* 0x01000900ff090b82 */ /* 0x000e620000000800 */
[----:B0-----:R-:W-:Y:S01]  /*05b0*/  IMAD.U32 R4, RZ, RZ, UR4 ;  /* 0x00000004ff047e24 */ /* 0x001fe2000f8e00ff */
[----:B------:R-:W-:Y:S01]  /*05c0*/  MOV R5, UR5 ;  /* 0x0000000500057c02 */ /* 0x000fe20008000f00 */
[----:B-1----:R3:W-:Y:S04]  /*05d0*/  STL.64 [R1+0x8], R8 ;  /* 0x0000080801007387 */ /* 0x0027e80000100a00 */
[----:B--2-4-:R3:W-:Y:S02]  /*05e0*/  STL [R1], R0 ;  /* 0x0000000001007387 */ /* 0x0147e40000100800 */
[----:B------:R-:W-:-:S07]  /*05f0*/  LEPC R20, `(.L_x_5) ;  /* 0x000000001014794e */ /* 0x000fce0000000000 */
[----:B---3--:R-:W-:Y:S05]  /*0600*/  CALL.ABS.NOINC R10 ;  /* 0x000000000a007343 */ /* 0x008fea0003c00000 */
.L_x_5:
[----:B------:R-:W2:Y:S01]  /*0610*/  LDG.E R0, desc[UR36][R16.64+0x8] ;  /* 0x0000082410007981 */ /* 0x000ea2000c1e1900 */
[----:B------:R-:W0:Y:S01]  /*0620*/  LDCU UR4, c[0x0][0x388] ;  /* 0x00007100ff0477ac */ /* 0x000e220008000800 */
[----:B------:R-:W1:Y:S01]  /*0630*/  LDC.64 R8, c[0x4][0x18] ;  /* 0x01000600ff087b82 */ /* 0x000e620000000a00 */
[----:B------:R-:W-:Y:S01]  /*0640*/  MOV R6, UR38 ;  /* 0x0000002600067c02 */ /* 0x000fe20008000f00 */
[----:B------:R-:W-:-:S06]  /*0650*/  IMAD.U32 R7, RZ, RZ, UR39 ;  /* 0x00000027ff077e24 */ /* 0x000fcc000f8e00ff */
[----:B------:R3:W4:Y:S01]  /*0660*/  LDC.64 R10, c[0x4][R2] ;  /* 0x01000000020a7b82 */ /* 0x0007220000000a00 */
[----:B0-----:R-:W-:-:S06]  /*0670*/  UIADD3 UR4, UPT, UPT, UR4, -0x3, URZ ;  /* 0xfffffffd04047890 */ /* 0x001fcc000fffe0ff */
[----:B------:R-:W-:-:S05]  /*0680*/  ISETP.NE.AND P0, PT, R18, UR4, PT ;  /* 0x0000000412007c0c */ /* 0x000fca000bf05270 */
[----:B------:R-:W0:Y:S08]  /*0690*/  LDCU.64 UR4, c[0x4][0x28] ;  /* 0x01000500ff0477ac */ /* 0x000e300008000a00 */
[----:B-1----:R-:W1:Y:S08]  /*06a0*/  @P0 LDC R8, c[0x4][0x20] ;  /* 0x01000800ff080b82 */ /* 0x002e700000000800 */
[----:B------:R-:W1:Y:S01]  /*06b0*/  @P0 LDC R9, c[0x4][0x24] ;  /* 0x01000900ff090b82 */ /* 0x000e620000000800 */
[----:B0-----:R-:W-:-:S02]  /*06c0*/  IMAD.U32 R4, RZ, RZ, UR4 ;  /* 0x00000004ff047e24 */ /* 0x001fc4000f8e00ff */
[----:B------:R-:W-:Y:S01]  /*06d0*/  IMAD.U32 R5, RZ, RZ, UR5 ;  /* 0x00000005ff057e24 */ /* 0x000fe2000f8e00ff */
[----:B-1----:R3:W-:Y:S04]  /*06e0*/  STL.64 [R1+0x8], R8 ;  /* 0x0000080801007387 */ /* 0x0027e80000100a00 */
[----:B--2-4-:R3:W-:Y:S02]  /*06f0*/  STL [R1], R0 ;  /* 0x0000000001007387 */ /* 0x0147e40000100800 */
[----:B------:R-:W-:-:S07]  /*0700*/  LEPC R20, `(.L_x_6) ;  /* 0x000000001014794e */ /* 0x000fce0000000000 */
[----:B---3--:R-:W-:Y:S05]  /*0710*/  CALL.ABS.NOINC R10 ;  /* 0x000000000a007343 */ /* 0x008fea0003c00000 */
.L_x_6:
[----:B------:R-:W2:Y:S01]  /*0720*/  LDG.E R0, desc[UR36][R16.64+0xc] ;  /* 0x00000c2410007981 */ /* 0x000ea2000c1e1900 */
[----:B------:R-:W0:Y:S01]  /*0730*/  LDCU UR4, c[0x0][0x388] ;  /* 0x00007100ff0477ac */ /* 0x000e220008000800 */
[----:B------:R-:W1:Y:S01]  /*0740*/  LDC.64 R8, c[0x4][0x18] ;  /* 0x01000600ff087b82 */ /* 0x000e620000000a00 */
[----:B------:R-:W-:Y:S01]  /*0750*/  IMAD.U32 R6, RZ, RZ, UR38 ;  /* 0x00000026ff067e24 */ /* 0x000fe2000f8e00ff */
[----:B------:R-:W-:-:S06]  /*0760*/  MOV R7, UR39 ;  /* 0x0000002700077c02 */ /* 0x000fcc0008000f00 */
        /* <DEDUP_REMOVED lines=12> */
.L_x_7:
        /* <DEDUP_REMOVED lines=17> */
.L_x_8:
        /* <DEDUP_REMOVED lines=11> */
[----:B0-----:R-:W-:Y:S01]  /*09f0*/  MOV R4, UR4 ;  /* 0x0000000400047c02 */ /* 0x001fe20008000f00 */
[----:B------:R-:W-:Y:S01]  /*0a00*/  IMAD.U32 R5, RZ, RZ, UR5 ;  /* 0x00000005ff057e24 */ /* 0x000fe2000f8e00ff */
[----:B-1----:R3:W-:Y:S04]  /*0a10*/  STL.64 [R1+0x8], R8 ;  /* 0x0000080801007387 */ /* 0x0027e80000100a00 */
[----:B--2-4-:R3:W-:Y:S02]  /*0a20*/  STL [R1], R0 ;  /* 0x0000000001007387 */ /* 0x0147e40000100800 */
[----:B------:R-:W-:-:S07]  /*0a30*/  LEPC R20, `(.L_x_9) ;  /* 0x000000001014794e */ /* 0x000fce0000000000 */
[----:B---3--:R-:W-:Y:S05]  /*0a40*/  CALL.ABS.NOINC R10 ;  /* 0x000000000a007343 */ /* 0x008fea0003c00000 */
.L_x_9:
        /* <DEDUP_REMOVED lines=17> */
.L_x_10:
        /* <DEDUP_REMOVED lines=17> */
.L_x_11:
        /* <DEDUP_REMOVED lines=17> */
.L_x_12:
        /* <DEDUP_REMOVED lines=17> */
.L_x_13:
        /* <DEDUP_REMOVED lines=17> */
.L_x_14:
        /* <DEDUP_REMOVED lines=17> */
.L_x_15:
        /* <DEDUP_REMOVED lines=17> */
.L_x_16:
        /* <DEDUP_REMOVED lines=17> */
.L_x_17:
        /* <DEDUP_REMOVED lines=17> */
.L_x_18:
[----:B------:R-:W2:Y:S01]  /*13e0*/  LDG.E R16, desc[UR36][R16.64+0x3c] ;  /* 0x00003c2410107981 */ /* 0x000ea2000c1e1900 */
[----:B------:R-:W0:Y:S01]  /*13f0*/  LDCU UR4, c[0x0][0x388] ;  /* 0x00007100ff0477ac */ /* 0x000e220008000800 */
[----:B------:R-:W1:Y:S01]  /*1400*/  LDC.64 R8, c[0x4][0x18] ;  /* 0x01000600ff087b82 */ /* 0x000e620000000a00 */
[----:B------:R-:W-:Y:S02]  /*1410*/  IMAD.U32 R6, RZ, RZ, UR38 ;  /* 0x00000026ff067e24 */ /* 0x000fe4000f8e00ff */
[----:B------:R-:W-:-:S05]  /*1420*/  IMAD.U32 R7, RZ, RZ, UR39 ;  /* 0x00000027ff077e24 */ /* 0x000fca000f8e00ff */
[----:B------:R-:W3:Y:S01]  /*1430*/  LDC.64 R2, c[0x4][R2] ;  /* 0x0100000002027b82 */ /* 0x000ee20000000a00 */
        /* <DEDUP_REMOVED lines=8> */
[----:B--23--:R0:W-:Y:S02]  /*14c0*/  STL [R1], R16 ;  /* 0x0000001001007387 */ /* 0x00c1e40000100800 */
[----:B------:R-:W-:-:S07]  /*14d0*/  LEPC R20, `(.L_x_19) ;  /* 0x000000001014794e */ /* 0x000fce0000000000 */
[----:B0-----:R-:W-:Y:S05]  /*14e0*/  CALL.ABS.NOINC R2 ;  /* 0x0000000002007343 */ /* 0x001fea0003c00000 */
.L_x_19:
[----:B------:R-:W0:Y:S01]  /*14f0*/  LDC R19, c[0x0][0x388] ;  /* 0x0000e200ff137b82 */ /* 0x000e220000000800 */
[----:B------:R-:W-:Y:S01]  /*1500*/  VIADD R18, R18, 0x10 ;  /* 0x0000001012127836 */ /* 0x000fe20000000000 */
[----:B0-----:R-:W-:-:S04]  /*1510*/  LOP3.LUT R19, R19, 0x7ffffff0, RZ, 0xc0, !PT ;  /* 0x7ffffff013137812 */ /* 0x001fc800078ec0ff */
[----:B------:R-:W-:-:S13]  /*1520*/  ISETP.NE.AND P0, PT, R18, R19, PT ;  /* 0x000000131200720c */ /* 0x000fda0003f05270 */
[----:B------:R-:W-:Y:S05]  /*1530*/  @P0 BRA `(.L_x_20) ;  /* 0xffffffec00a80947 */ /* 0x000fea000383ffff */
[----:B------:R-:W-:Y:S05]  /*1540*/  BSYNC.RECONVERGENT B6 ;  /* 0x0000000000067941 */ /* 0x000fea0003800200 */
.L_x_3:
[----:B------:R-:W0:Y:S02]  /*1550*/  LDCU UR4, c[0x0][0x388] ;  /* 0x00007100ff0477ac */ /* 0x000e240008000800 */
[----:B0-----:R-:W-:-:S04]  /*1560*/  ULOP3.LUT UR4, UR4, 0xf, URZ, 0xc0, !UPT ;  /* 0x0000000f04047892 */ /* 0x001fc8000f8ec0ff */
[----:B------:R-:W-:-:S09]  /*1570*/  UISETP.NE.AND UP0, UPT, UR4, URZ, UPT ;  /* 0x000000ff0400728c */ /* 0x000fd2000bf05270 */
[----:B------:R-:W-:Y:S05]  /*1580*/  BRA.U !UP0, `(.L_x_0) ;  /* 0x0000001108707547 */ /* 0x000fea000b800000 */
[----:B------:R-:W0:Y:S01]  /*1590*/  LDC R2, c[0x0][0x2f8] ;  /* 0x0000be00ff027b82 */ /* 0x000e220000000800 */
[----:B------:R-:W-:-:S04]  /*15a0*/  UIADD3 UR4, UPT, UPT, UR4, -0x1, URZ ;  /* 0xffffffff04047890 */ /* 0x000fc8000fffe0ff */
[----:B------:R-:W-:Y:S01]  /*15b0*/  UISETP.GE.U32.AND UP0, UPT, UR4, 0x7, UPT ;  /* 0x000000070400788c */ /* 0x000fe2000bf06070 */
[----:B0-----:R-:W-:-:S08]  /*15c0*/  IADD3 R2, PT, PT, -R2, UR38, RZ ;  /* 0x0000002602027c10 */ /* 0x001fd0000fffe1ff */
[----:B------:R-:W-:Y:S05]  /*15d0*/  BRA.U !UP0, `(.L_x_21) ;  /* 0x00000009082c7547 */ /* 0x000fea000b800000 */
        /* <DEDUP_REMOVED lines=18> */
.L_x_22:
[----:B------:R-:W2:Y:S01]  /*1700*/  LDG.E R3, desc[UR36][R16.64+0x4] ;  /* 0x0000042410037981 */ /* 0x000ea2000c1e1900 */
[----:B------:R-:W0:Y:S01]  /*1710*/  LDCU UR4, c[0x0][0x388] ;  /* 0x00007100ff0477ac */ /* 0x000e220008000800 */
[----:B------:R-:W1:Y:S01]  /*1720*/  LDC.64 R8, c[0x4][0x18] ;  /* 0x01000600ff087b82 */ /* 0x000e620000000a00 */
[----:B------:R-:W-:Y:S01]  /*1730*/  MOV R18, 0x0 ;  /* 0x0000000000127802 */ /* 0x000fe20000000f00 */
[----:B------:R-:W-:Y:S02]  /*1740*/  IMAD.U32 R6, RZ, RZ, UR38 ;  /* 0x00000026ff067e24 */ /* 0x000fe4000f8e00ff */
[----:B------:R-:W-:-:S04]  /*1750*/  IMAD.U32 R7, RZ, RZ, UR39 ;  /* 0x00000027ff077e24 */ /* 0x000fc8000f8e00ff */
        /* <DEDUP_REMOVED lines=12> */
.L_x_23:
        /* <DEDUP_REMOVED lines=17> */
.L_x_24:
        /* <DEDUP_REMOVED lines=17> */
.L_x_25:
        /* <DEDUP_REMOVED lines=17> */
.L_x_26:
        /* <DEDUP_REMOVED lines=17> */
.L_x_27:
        /* <DEDUP_REMOVED lines=17> */
.L_x_28:
        /* <DEDUP_REMOVED lines=17> */
.L_x_29:
[----:B------:R-:W-:-:S07]  /*1e80*/  VIADD R19, R19, 0x8 ;  /* 0x0000000813137836 */ /* 0x000fce0000000000 */
.L_x_21:
[----:B------:R-:W-:-:S09]  /*1e90*/  UISETP.NE.AND UP0, UPT, UR40, URZ, UPT ;  /* 0x000000ff2800728c */ /* 0x000fd2000bf05270 */
[----:B------:R-:W-:Y:S05]  /*1ea0*/  BRA.U !UP0, `(.L_x_0) ;  /* 0x0000000908287547 */ /* 0x000fea000b800000 */
[----:B------:R-:W-:-:S04]  /*1eb0*/  UIADD3 UR4, UPT, UPT, UR40, -0x1, URZ ;  /* 0xffffffff28047890 */ /* 0x000fc8000fffe0ff */
[----:B------:R-:W-:-:S09]  /*1ec0*/  UISETP.GE.U32.AND UP0, UPT, UR4, 0x3, UPT ;  /* 0x000000030400788c */ /* 0x000fd2000bf06070 */
        /* <DEDUP_REMOVED lines=10> */
[----:B------:R-:W-:Y:S01]  /*1f70*/  IMAD.U32 R5, RZ, RZ, UR5 ;  /* 0x00000005ff057e24 */ /* 0x000fe2000f8e00ff */
[----:B------:R-:W-:Y:S01]  /*1f80*/  MOV R6, UR38 ;  /* 0x0000002600067c02 */ /* 0x000fe20008000f00 */
[----:B------:R-:W-:-:S05]  /*1f90*/  IMAD.U32 R7, RZ, RZ, UR39 ;  /* 0x00000027ff077e24 */ /* 0x000fca000f8e00ff */
[----:B------:R-:W0:Y:S08]  /*1fa0*/  @P0 LDC R9, c[0x4][0x24] ;  /* 0x01000900ff090b82 */ /* 0x000e300000000800 */
[----:B------:R1:W2:Y:S01]  /*1fb0*/  LDC.64 R10, c[0x4][R0] ;  /* 0x01000000000a7b82 */ /* 0x0002a20000000a00 */
[----:B0-----:R1:W-:Y:S04]  /*1fc0*/  STL.64 [R2+0x8], R8 ;  /* 0x0000080802007387 */ /* 0x0013e80000100a00 */
[----:B--23--:R1:W-:Y:S02]  /*1fd0*/  STL [R2], R3 ;  /* 0x0000000302007387 */ /* 0x00c3e40000100800 */
[----:B------:R-:W-:-:S07]  /*1fe0*/  LEPC R20, `(.L_x_31) ;  /* 0x000000001014794e */ /* 0x000fce0000000000 */
[----:B-1----:R-:W-:Y:S05]  /*1ff0*/  CALL.ABS.NOINC R10 ;  /* 0x000000000a007343 */ /* 0x002fea0003c00000 */
.L_x_31:
[----:B------:R-:W2:Y:S01]  /*2000*/  LDG.E R3, desc[UR36][R16.64+0x4] ;  /* 0x0000042410037981 */ /* 0x000ea2000c1e1900 */
[----:B------:R-:W0:Y:S01]  /*2010*/  LDCU UR4, c[0x0][0x388] ;  /* 0x00007100ff0477ac */ /* 0x000e220008000800 */
[----:B------:R-:W1:Y:S01]  /*2020*/  LDC.64 R8, c[0x4][0x18] ;  /* 0x01000600ff087b82 */ /* 0x000e620000000a00 */
[----:B------:R-:W-:Y:S01]  /*2030*/  MOV R18, 0x0 ;  /* 0x0000000000127802 */ /* 0x000fe20000000f00 */
[----:B------:R-:W-:Y:S01]  /*2040*/  IMAD.U32 R7, RZ, RZ, UR39 ;  /* 0x00000027ff077e24 */ /* 0x000fe2000f8e00ff */
[----:B------:R-:W-:-:S05]  /*2050*/  MOV R6, UR38 ;  /* 0x0000002600067c02 */ /* 0x000fca0008000f00 */
        /* <DEDUP_REMOVED lines=12> */
.L_x_32:
        /* <DEDUP_REMOVED lines=17> */
.L_x_33:
        /* <DEDUP_REMOVED lines=17> */
.L_x_34:
[----:B------:R-:W-:-:S07]  /*2340*/  VIADD R19, R19, 0x4 ;  /* 0x0000000413137836 */ /* 0x000fce0000000000 */
.L_x_30:
[----:B------:R-:W0:Y:S02]  /*2350*/  LDC R22, c[0x0][0x388] ;  /* 0x0000e200ff167b82 */ /* 0x000e240000000800 */
[----:B0-----:R-:W-:-:S13]  /*2360*/  LOP3.LUT P0, R22, R22, 0x3, RZ, 0xc0, !PT ;  /* 0x0000000316167812 */ /* 0x001fda000780c0ff */
[----:B------:R-:W-:Y:S05]  /*2370*/  @!P0 BRA `(.L_x_0) ;  /* 0x0000000000f48947 */ /* 0x000fea0003800000 */
        /* <DEDUP_REMOVED lines=12> */
[----:B------:R-:W0:Y:S01]  /*2440*/  @P0 LDC R9, c[0x4][0x24] ;  /* 0x01000900ff090b82 */ /* 0x000e220000000800 */
[----:B------:R-:W-:-:S07]  /*2450*/  ISETP.NE.AND P0, PT, R22, 0x1, PT ;  /* 0x000000011600780c */ /* 0x000fce0003f05270 */
[----:B------:R1:W2:Y:S02]  /*2460*/  LDC.64 R10, c[0x4][R0] ;  /* 0x01000000000a7b82 */ /* 0x0002a40000000a00 */
[----:B-1----:R-:W-:Y:S01]  /*2470*/  P2R R0, PR, RZ, 0x1 ;  /* 0x00000001ff007803 */ /* 0x002fe20000000000 */
[----:B0-----:R0:W-:Y:S04]  /*2480*/  STL.64 [R2+0x8], R8 ;  /* 0x0000080802007387 */ /* 0x0011e80000100a00 */
[----:B--23--:R0:W-:Y:S02]  /*2490*/  STL [R2], R3 ;  /* 0x0000000302007387 */ /* 0x00c1e40000100800 */
[----:B------:R-:W-:-:S07]  /*24a0*/  LEPC R20, `(.L_x_35) ;  /* 0x000000001014794e */ /* 0x000fce0000000000 */
[----:B0-----:R-:W-:Y:S05]  /*24b0*/  CALL.ABS.NOINC R10 ;  /* 0x000000000a007343 */ /* 0x001fea0003c00000 */
.L_x_35:
[----:B------:R-:W-:-:S13]  /*24c0*/  ISETP.NE.AND P6, PT, R22, 0x1, PT ;  /* 0x000000011600780c */ /* 0x000fda0003fc5270 */
[----:B------:R-:W-:Y:S05]  /*24d0*/  @!P6 BRA `(.L_x_0) ;  /* 0x00000000009ce947 */ /* 0x000fea0003800000 */
        /* <DEDUP_REMOVED lines=12> */
[----:B------:R-:W-:Y:S01]  /*25a0*/  ISETP.NE.AND P0, PT, R22, 0x2, PT ;  /* 0x000000021600780c */ /* 0x000fe20003f05270 */
[----:B0-----:R-:W-:Y:S01]  /*25b0*/  IMAD.U32 R4, RZ, RZ, UR4 ;  /* 0x00000004ff047e24 */ /* 0x001fe2000f8e00ff */
[----:B------:R-:W-:-:S02]  /*25c0*/  MOV R5, UR5 ;  /* 0x0000000500057c02 */ /* 0x000fc40008000f00 */
[----:B------:R-:W-:Y:S01]  /*25d0*/  P2R R22, PR, RZ, 0x1 ;  /* 0x00000001ff167803 */ /* 0x000fe20000000000 */
[----:B-1----:R3:W-:Y:S04]  /*25e0*/  STL.64 [R2+0x8], R8 ;  /* 0x0000080802007387 */ /* 0x0027e80000100a00 */
[----:B--2-4-:R3:W-:Y:S04]  /*25f0*/  STL [R2], R3 ;  /* 0x0000000302007387 */ /* 0x0147e80000100800 */
[----:B------:R-:W-:-:S07]  /*2600*/  LEPC R20, `(.L_x_36) ;  /* 0x000000001014794e */ /* 0x000fce0000000000 */
[----:B---3--:R-:W-:Y:S05]  /*2610*/  CALL.ABS.NOINC R10 ;  /* 0x000000000a007343 */ /* 0x008fea0003c00000 */
.L_x_36:
[----:B------:R-:W-:-:S13]  /*2620*/  ISETP.NE.AND P6, PT, R22, RZ, PT ;  /* 0x000000ff1600720c */ /* 0x000fda0003fc5270 */
[----:B------:R-:W-:Y:S05]  /*2630*/  @!P6 BRA `(.L_x_0) ;  /* 0x000000000044e947 */ /* 0x000fea0003800000 */
[----:B------:R-:W2:Y:S01]  /*2640*/  LDG.E R17, desc[UR36][R16.64+0x8] ;  /* 0x0000082410117981 */ /* 0x000ea2000c1e1900 */
[----:B------:R-:W0:Y:S01]  /*2650*/  LDCU UR4, c[0x0][0x388] ;  /* 0x00007100ff0477ac */ /* 0x000e220008000800 */
[----:B------:R-:W1:Y:S01]  /*2660*/  LDC.64 R8, c[0x4][0x18] ;  /* 0x01000600ff087b82 */ /* 0x000e620000000a00 */
[----:B------:R-:W-:Y:S02]  /*2670*/  IMAD.U32 R6, RZ, RZ, UR38 ;  /* 0x00000026ff067e24 */ /* 0x000fe4000f8e00ff */
[----:B------:R-:W-:Y:S01]  /*2680*/  IMAD.U32 R7, RZ, RZ, UR39 ;  /* 0x00000027ff077e24 */ /* 0x000fe2000f8e00ff */
[----:B0-----:R-:W-:-:S06]  /*2690*/  UIADD3 UR4, UPT, UPT, UR4, -0x3, URZ ;  /* 0xfffffffd04047890 */ /* 0x001fcc000fffe0ff */
[----:B------:R-:W-:Y:S02]  /*26a0*/  ISETP.NE.AND P0, PT, R19, UR4, PT ;  /* 0x0000000413007c0c */ /* 0x000fe4000bf05270 */
[----:B------:R-:W0:Y:S03]  /*26b0*/  LDC.64 R18, c[0x4][R18] ;  /* 0x0100000012127b82 */ /* 0x000e260000000a00 */
[----:B------:R-:W3:Y:S08]  /*26c0*/  LDCU.64 UR4, c[0x4][0x28] ;  /* 0x01000500ff0477ac */ /* 0x000ef00008000a00 */
[----:B-1----:R-:W1:Y:S08]  /*26d0*/  @P0 LDC R8, c[0x4][0x20] ;  /* 0x01000800ff080b82 */ /* 0x002e700000000800 */
[----:B------:R-:W1:Y:S01]  /*26e0*/  @P0 LDC R9, c[0x4][0x24] ;  /* 0x01000900ff090b82 */ /* 0x000e620000000800 */
[----:B---3--:R-:W-:Y:S01]  /*26f0*/  IMAD.U32 R4, RZ, RZ, UR4 ;  /* 0x00000004ff047e24 */ /* 0x008fe2000f8e00ff */
[----:B------:R-:W-:Y:S01]  /*2700*/  MOV R5, UR5 ;  /* 0x0000000500057c02 */ /* 0x000fe20008000f00 */
[----:B-1----:R1:W-:Y:S04]  /*2710*/  STL.64 [R2+0x8], R8 ;  /* 0x0000080802007387 */ /* 0x0023e80000100a00 */
[----:B0-2---:R1:W-:Y:S02]  /*2720*/  STL [R2], R17 ;  /* 0x0000001102007387 */ /* 0x0053e40000100800 */
[----:B------:R-:W-:-:S07]  /*2730*/  LEPC R20, `(.L_x_0) ;  /* 0x000000001014794e */ /* 0x000fce0000000000 */
[----:B-1----:R-:W-:Y:S05]  /*2740*/  CALL.ABS.NOINC R18 ;  /* 0x0000000012007343 */ /* 0x002fea0003c00000 */
.L_x_0:
[----:B------:R-:W-:Y:S05]  /*2750*/  WARPSYNC.ALL ;  /* 0x0000000000007948 */ /* 0x000fea0003800000 */
[----:B------:R-:W0:Y:S01]  /*2760*/  LDCU UR4, c[0x0][0x388] ;  /* 0x00007100ff0477ac */ /* 0x000e220008000800 */
[----:B------:R-:W-:-:S04]  /*2770*/  USHF.L.U32 UR42, UR42, 0x1, URZ ;  /* 0x000000012a2a7899 */ /* 0x000fc800080006ff */
[----:B0-----:R-:W-:Y:S01]  /*2780*/  UISETP.GE.AND UP0, UPT, UR42, UR4, UPT ;  /* 0x000000042a00728c */ /* 0x001fe2000bf06270 */
[----:B------:R-:W-:Y:S08]  /*2790*/  BAR.SYNC.DEFER_BLOCKING 0x0 ;  /* 0x0000000000007b1d */ /* 0x000ff00000010000 */
[----:B------:R-:W-:Y:S05]  /*27a0*/  BRA.U !UP0, `(.L_x_37) ;  /* 0xffffffd908507547 */ /* 0x000fea000b83ffff */
[----:B------:R-:W-:Y:S05]  /*27b0*/  EXIT ;  /* 0x000000000000794d */ /* 0x000fea0003800000 */
.L_x_38:
[----:B------:R-:W-:-:S00]  /*27c0*/  BRA `(.L_x_38) ;  /* 0xfffffffc00fc7947 */ /* 0x000fc0000383ffff */
[----:B------:R-:W-:-:S00]  /*27d0*/  NOP ;  /* 0x0000000000007918 */ /* 0x000fc00000000000 */
        /* <DEDUP_REMOVED lines=10> */
.L_x_39:


//--------------------- .nv.global.init           --------------------------
	.section	.nv.global.init,"aw",@progbits
.nv.global.init:
	.type		$str$3,@object
	.size		$str$3,($str$2 - $str$3)
$str$3:
        /*0000*/ 	.byte	0x20, 0x00
	.type		$str$2,@object
	.size		$str$2,($str$4 - $str$2)
$str$2:
        /*0002*/ 	.byte	0x5d, 0x0a, 0x0a, 0x00
	.type		$str$4,@object
	.size		$str$4,($str$1 - $str$4)
$str$4:
        /*0006*/ 	.byte	0x25, 0x64, 0x25, 0x73, 0x00
	.type		$str$1,@object
	.size		$str$1,($str - $str$1)
$str$1:
        /*000b*/ 	.byte	0x41, 0x20, 0x3d, 0x20, 0x5b, 0x00
	.type		$str,@object
	.size		$str,(.L_0 - $str)
$str:
        /*0011*/ 	.byte	0x53, 0x74, 0x65, 0x70, 0x20, 0x25, 0x64, 0x3a, 0x20, 0x53, 0x74, 0x72, 0x69, 0x64, 0x65, 0x20
        /*0021*/ 	.byte	0x25, 0x64, 0x0a, 0x00
.L_0:


//--------------------- .nv.shared.reserved.0     --------------------------
	.section	.nv.shared.reserved.0,"aw",@nobits
	.weak		__nv_reservedSMEM_offset_0_alias
	.size		__nv_reservedSMEM_offset_0_alias, 0, 64
	.other		__nv_reservedSMEM_offset_0_alias,@"STO_CUDA_RESERVED_SHARED STV_DEFAULT"
__nv_reservedSMEM_offset_0_alias:
	.zero		0
	.zero		64


//--------------------- .nv.constant0._Z14koggeStoneScanPii --------------------------
	.section	.nv.constant0._Z14koggeStoneScanPii,"a",@progbits
	.sectionflags	@""
	.align	4
.nv.constant0._Z14koggeStoneScanPii:
	.zero		908


//--------------------- SYMBOLS --------------------------

	.type		.nv.reservedSmem.offset0,@object
	.size		.nv.reservedSmem.offset0,0x4
	.type		vprintf,@function
